//
// Generated by NVIDIA NVVM Compiler
//
// Compiler Build ID: CL-36424714
// Cuda compilation tools, release 13.0, V13.0.88
// Based on NVVM 20.0.0
//

.version 9.0
.target sm_100
.address_size 64

	// .globl	_Z10intercalarPflll

.visible .entry _Z10intercalarPflll(
	.param .u64 .ptr .align 1 _Z10intercalarPflll_param_0,
	.param .u64 _Z10intercalarPflll_param_1,
	.param .u64 _Z10intercalarPflll_param_2,
	.param .u64 _Z10intercalarPflll_param_3
)
{
	.reg .pred 	%p<13>;
	.reg .b32 	%r<8>;
	.reg .b32 	%f<31>;
	.reg .b64 	%rd<64>;

	ld.param.u64 	%rd26, [_Z10intercalarPflll_param_0];
	ld.param.u64 	%rd23, [_Z10intercalarPflll_param_1];
	ld.param.u64 	%rd24, [_Z10intercalarPflll_param_2];
	ld.param.u64 	%rd25, [_Z10intercalarPflll_param_3];
	cvta.to.global.u64 	%rd1, %rd26;
	mov.u32 	%r1, %tid.x;
	mov.u32 	%r2, %ctaid.x;
	mov.u32 	%r3, %ntid.x;
	mad.lo.s32 	%r4, %r2, %r3, %r1;
	cvt.s64.s32 	%rd2, %r4;
	or.b64  	%rd27, %rd24, %rd25;
	and.b64  	%rd28, %rd27, -4294967296;
	setp.ne.s64 	%p1, %rd28, 0;
	@%p1 bra 	$L__BB0_2;
	cvt.u32.u64 	%r5, %rd25;
	cvt.u32.u64 	%r6, %rd24;
	div.u32 	%r7, %r6, %r5;
	cvt.u64.u32 	%rd57, %r7;
	bra.uni 	$L__BB0_3;
$L__BB0_2:
	div.s64 	%rd57, %rd24, %rd25;
$L__BB0_3:
	shr.u64 	%rd29, %rd57, 63;
	add.s64 	%rd30, %rd57, %rd29;
	shr.s64 	%rd31, %rd30, 1;
	mul.lo.s64 	%rd32, %rd31, %rd23;
	setp.le.s64 	%p2, %rd32, %rd2;
	setp.lt.s64 	%p3, %rd25, 1;
	or.pred  	%p4, %p2, %p3;
	@%p4 bra 	$L__BB0_15;
	mul.lo.s64 	%rd34, %rd2, %rd25;
	shl.b64 	%rd6, %rd34, 1;
	and.b64  	%rd7, %rd25, 7;
	setp.lt.u64 	%p5, %rd25, 8;
	mov.b64 	%rd62, 0;
	@%p5 bra 	$L__BB0_7;
	and.b64  	%rd62, %rd25, 9223372036854775800;
	mul.lo.s64 	%rd35, %rd25, %rd2;
	shl.b64 	%rd36, %rd35, 3;
	add.s64 	%rd37, %rd36, %rd1;
	add.s64 	%rd59, %rd37, 16;
	shl.b64 	%rd38, %rd2, 3;
	or.b64  	%rd39, %rd38, 4;
	mad.lo.s64 	%rd40, %rd25, %rd39, %rd1;
	add.s64 	%rd58, %rd40, 16;
	mov.u64 	%rd60, %rd62;
$L__BB0_6:
	.pragma "nounroll";
	ld.global.f32 	%f1, [%rd59+-16];
	ld.global.f32 	%f2, [%rd58+-16];
	st.global.f32 	[%rd59+-16], %f2;
	st.global.f32 	[%rd58+-16], %f1;
	ld.global.f32 	%f3, [%rd59+-12];
	ld.global.f32 	%f4, [%rd58+-12];
	st.global.f32 	[%rd59+-12], %f4;
	st.global.f32 	[%rd58+-12], %f3;
	ld.global.f32 	%f5, [%rd59+-8];
	ld.global.f32 	%f6, [%rd58+-8];
	st.global.f32 	[%rd59+-8], %f6;
	st.global.f32 	[%rd58+-8], %f5;
	ld.global.f32 	%f7, [%rd59+-4];
	ld.global.f32 	%f8, [%rd58+-4];
	st.global.f32 	[%rd59+-4], %f8;
	st.global.f32 	[%rd58+-4], %f7;
	ld.global.f32 	%f9, [%rd59];
	ld.global.f32 	%f10, [%rd58];
	st.global.f32 	[%rd59], %f10;
	st.global.f32 	[%rd58], %f9;
	ld.global.f32 	%f11, [%rd59+4];
	ld.global.f32 	%f12, [%rd58+4];
	st.global.f32 	[%rd59+4], %f12;
	st.global.f32 	[%rd58+4], %f11;
	ld.global.f32 	%f13, [%rd59+8];
	ld.global.f32 	%f14, [%rd58+8];
	st.global.f32 	[%rd59+8], %f14;
	st.global.f32 	[%rd58+8], %f13;
	ld.global.f32 	%f15, [%rd59+12];
	ld.global.f32 	%f16, [%rd58+12];
	st.global.f32 	[%rd59+12], %f16;
	st.global.f32 	[%rd58+12], %f15;
	add.s64 	%rd60, %rd60, -8;
	add.s64 	%rd59, %rd59, 32;
	add.s64 	%rd58, %rd58, 32;
	setp.ne.s64 	%p6, %rd60, 0;
	@%p6 bra 	$L__BB0_6;
$L__BB0_7:
	setp.eq.s64 	%p7, %rd7, 0;
	@%p7 bra 	$L__BB0_15;
	and.b64  	%rd18, %rd25, 3;
	setp.lt.u64 	%p8, %rd7, 4;
	@%p8 bra 	$L__BB0_10;
	add.s64 	%rd41, %rd62, %rd6;
	shl.b64 	%rd42, %rd41, 2;
	add.s64 	%rd43, %rd1, %rd42;
	ld.global.f32 	%f17, [%rd43];
	shl.b64 	%rd44, %rd25, 2;
	add.s64 	%rd45, %rd43, %rd44;
	ld.global.f32 	%f18, [%rd45];
	st.global.f32 	[%rd43], %f18;
	st.global.f32 	[%rd45], %f17;
	ld.global.f32 	%f19, [%rd43+4];
	ld.global.f32 	%f20, [%rd45+4];
	st.global.f32 	[%rd43+4], %f20;
	st.global.f32 	[%rd45+4], %f19;
	ld.global.f32 	%f21, [%rd43+8];
	ld.global.f32 	%f22, [%rd45+8];
	st.global.f32 	[%rd43+8], %f22;
	st.global.f32 	[%rd45+8], %f21;
	ld.global.f32 	%f23, [%rd43+12];
	ld.global.f32 	%f24, [%rd45+12];
	st.global.f32 	[%rd43+12], %f24;
	st.global.f32 	[%rd45+12], %f23;
	add.s64 	%rd62, %rd62, 4;
$L__BB0_10:
	setp.eq.s64 	%p9, %rd18, 0;
	@%p9 bra 	$L__BB0_15;
	setp.eq.s64 	%p10, %rd18, 1;
	@%p10 bra 	$L__BB0_13;
	add.s64 	%rd46, %rd62, %rd6;
	shl.b64 	%rd47, %rd46, 2;
	add.s64 	%rd48, %rd1, %rd47;
	ld.global.f32 	%f25, [%rd48];
	shl.b64 	%rd49, %rd25, 2;
	add.s64 	%rd50, %rd48, %rd49;
	ld.global.f32 	%f26, [%rd50];
	st.global.f32 	[%rd48], %f26;
	st.global.f32 	[%rd50], %f25;
	ld.global.f32 	%f27, [%rd48+4];
	ld.global.f32 	%f28, [%rd50+4];
	st.global.f32 	[%rd48+4], %f28;
	st.global.f32 	[%rd50+4], %f27;
	add.s64 	%rd62, %rd62, 2;
$L__BB0_13:
	and.b64  	%rd51, %rd25, 1;
	setp.eq.b64 	%p11, %rd51, 1;
	not.pred 	%p12, %p11;
	@%p12 bra 	$L__BB0_15;
	add.s64 	%rd52, %rd62, %rd6;
	shl.b64 	%rd53, %rd52, 2;
	add.s64 	%rd54, %rd1, %rd53;
	ld.global.f32 	%f29, [%rd54];
	shl.b64 	%rd55, %rd25, 2;
	add.s64 	%rd56, %rd54, %rd55;
	ld.global.f32 	%f30, [%rd56];
	st.global.f32 	[%rd54], %f30;
	st.global.f32 	[%rd56], %f29;
$L__BB0_15:
	ret;

}


// ===== COMPILED SASS (sm_100) =====

	.target	sm_100

	.elftype	@"ET_EXEC"


//--------------------- .note.nv.tkinfo           --------------------------
	.section	.note.nv.tkinfo,"",@"SHT_NOTE"
	.sectionflags	@"SHF_NOTE_NV_TKINFO"
	.tkinfo
        /*0018*/ 	.word	0x00000002
        /*0030*/ 	.string	""
        /*0030*/ 	.string	"ptxas"
        /*0030*/ 	.string	"Cuda compilation tools, release 13.0, V13.0.88"
        /*0030*/ 	.string	"Build cuda_13.0.r13.0/compiler.36424714_0"
        /*0030*/ 	.string	"-arch sm_100 -m 64 "



//--------------------- .note.nv.cuinfo           --------------------------
	.section	.note.nv.cuinfo,"",@"SHT_NOTE"
	.sectionflags	@"SHF_NOTE_NV_CUINFO"
        /*0018*/ 	.short	0x0002
        /*001a*/ 	.short	0x0064
        /*001c*/ 	.short	0x0082
	.zero		2


//--------------------- .nv.info                  --------------------------
	.section	.nv.info,"",@"SHT_CUDA_INFO"
	.align	4


	//----- nvinfo : EIATTR_REGCOUNT
	.align		4
        /*0000*/ 	.byte	0x04, 0x2f
        /*0002*/ 	.short	(.L_1 - .L_0)
	.align		4
.L_0:
        /*0004*/ 	.word	index@(_Z10intercalarPflll)
        /*0008*/ 	.word	0x00000020


	//----- nvinfo : EIATTR_FRAME_SIZE
	.align		4
.L_1:
        /*000c*/ 	.byte	0x04, 0x11
        /*000e*/ 	.short	(.L_3 - .L_2)
	.align		4
.L_2:
        /*0010*/ 	.word	index@($__internal_0_$__cuda_sm20_div_s64)
        /*0014*/ 	.word	0x00000000


	//----- nvinfo : EIATTR_FRAME_SIZE
	.align		4
.L_3:
        /*0018*/ 	.byte	0x04, 0x11
        /*001a*/ 	.short	(.L_5 - .L_4)
	.align		4
.L_4:
        /*001c*/ 	.word	index@(_Z10intercalarPflll)
        /*0020*/ 	.word	0x00000000


	//----- nvinfo : EIATTR_MIN_STACK_SIZE
	.align		4
.L_5:
        /*0024*/ 	.byte	0x04, 0x12
        /*0026*/ 	.short	(.L_7 - .L_6)
	.align		4
.L_6:
        /*0028*/ 	.word	index@(_Z10intercalarPflll)
        /*002c*/ 	.word	0x00000000
.L_7:


//--------------------- .nv.compat                --------------------------
	.section	.nv.compat,"",@"SHT_CUDA_COMPAT_INFO"
	.align	4
        /*0000*/ 	.byte	0x02, 0x09, 0x00, 0x00, 0x02, 0x02, 0x01, 0x00, 0x02, 0x05, 0x05, 0x00, 0x03, 0x07, 0x01, 0x01
        /*0010*/ 	.byte	0x02, 0x03, 0x00, 0x00, 0x02, 0x06, 0x01, 0x00, 0x04, 0x0b, 0x08, 0x00, 0x09, 0x00, 0x00, 0x00
        /*0020*/ 	.byte	0x00, 0x00, 0x00, 0x00


//--------------------- .nv.info._Z10intercalarPflll --------------------------
	.section	.nv.info._Z10intercalarPflll,"",@"SHT_CUDA_INFO"
	.sectionflags	@""
	.align	4


	//----- nvinfo : EIATTR_CUDA_API_VERSION
	.align		4
        /*0000*/ 	.byte	0x04, 0x37
        /*0002*/ 	.short	(.L_9 - .L_8)
.L_8:
        /*0004*/ 	.word	0x00000082


	//----- nvinfo : EIATTR_KPARAM_INFO
	.align		4
.L_9:
        /*0008*/ 	.byte	0x04, 0x17
        /*000a*/ 	.short	(.L_11 - .L_10)
.L_10:
        /*000c*/ 	.word	0x00000000
        /*0010*/ 	.short	0x0003
        /*0012*/ 	.short	0x0018
        /*0014*/ 	.byte	0x00, 0xf0, 0x21, 0x00


	//----- nvinfo : EIATTR_KPARAM_INFO
	.align		4
.L_11:
        /*0018*/ 	.byte	0x04, 0x17
        /*001a*/ 	.short	(.L_13 - .L_12)
.L_12:
        /*001c*/ 	.word	0x00000000
        /*0020*/ 	.short	0x0002
        /*0022*/ 	.short	0x0010
        /*0024*/ 	.byte	0x00, 0xf0, 0x21, 0x00


	//----- nvinfo : EIATTR_KPARAM_INFO
	.align		4
.L_13:
        /*0028*/ 	.byte	0x04, 0x17
        /*002a*/ 	.short	(.L_15 - .L_14)
.L_14:
        /*002c*/ 	.word	0x00000000
        /*0030*/ 	.short	0x0001
        /*0032*/ 	.short	0x0008
        /*0034*/ 	.byte	0x00, 0xf0, 0x21, 0x00


	//----- nvinfo : EIATTR_KPARAM_INFO
	.align		4
.L_15:
        /*0038*/ 	.byte	0x04, 0x17
        /*003a*/ 	.short	(.L_17 - .L_16)
.L_16:
        /*003c*/ 	.word	0x00000000
        /*0040*/ 	.short	0x0000
        /*0042*/ 	.short	0x0000
        /*0044*/ 	.byte	0x00, 0xf5, 0x21, 0x00


	//----- nvinfo : EIATTR_SPARSE_MMA_MASK
	.align		4
.L_17:
        /*0048*/ 	.byte	0x03, 0x50
        /*004a*/ 	.short	0x0000


	//----- nvinfo : EIATTR_MAXREG_COUNT
	.align		4
        /*004c*/ 	.byte	0x03, 0x1b
        /*004e*/ 	.short	0x00ff


	//----- nvinfo : EIATTR_MERCURY_ISA_VERSION
	.align		4
        /*0050*/ 	.byte	0x03, 0x5f
        /*0052*/ 	.short	0x0101


	//----- nvinfo : EIATTR_VRC_CTA_INIT_COUNT
	.align		4
        /*0054*/ 	.byte	0x02, 0x4a
	.zero		1
	.zero		1


	//----- nvinfo : EIATTR_EXIT_INSTR_OFFSETS
	.align		4
        /*0058*/ 	.byte	0x04, 0x1c
        /*005a*/ 	.short	(.L_19 - .L_18)


	//   ....[0]....
.L_18:
        /*005c*/ 	.word	0x00000310


	//   ....[1]....
        /*0060*/ 	.word	0x000007e0


	//   ....[2]....
        /*0064*/ 	.word	0x00000a20


	//   ....[3]....
        /*0068*/ 	.word	0x00000b70


	//   ....[4]....
        /*006c*/ 	.word	0x00000c50


	//----- nvinfo : EIATTR_CRS_STACK_SIZE
	.align		4
.L_19:
        /*0070*/ 	.byte	0x04, 0x1e
        /*0072*/ 	.short	(.L_21 - .L_20)
.L_20:
        /*0074*/ 	.word	0x00000000


	//----- nvinfo : EIATTR_CBANK_PARAM_SIZE
	.align		4
.L_21:
        /*0078*/ 	.byte	0x03, 0x19
        /*007a*/ 	.short	0x0020


	//----- nvinfo : EIATTR_PARAM_CBANK
	.align		4
        /*007c*/ 	.byte	0x04, 0x0a
        /*007e*/ 	.short	(.L_23 - .L_22)
	.align		4
.L_22:
        /*0080*/ 	.word	index@(.nv.constant0._Z10intercalarPflll)
        /*0084*/ 	.short	0x0380
        /*0086*/ 	.short	0x0020


	//----- nvinfo : EIATTR_SW_WAR
	.align		4
.L_23:
        /*0088*/ 	.byte	0x04, 0x36
        /*008a*/ 	.short	(.L_25 - .L_24)
.L_24:
        /*008c*/ 	.word	0x00000008
.L_25:


//--------------------- .nv.callgraph             --------------------------
	.section	.nv.callgraph,"",@"SHT_CUDA_CALLGRAPH"
	.align	4
	.sectionentsize	8
	.align		4
        /*0000*/ 	.word	0x00000000
	.align		4
        /*0004*/ 	.word	0xffffffff
	.align		4
        /*0008*/ 	.word	0x00000000
	.align		4
        /*000c*/ 	.word	0xfffffffe
	.align		4
        /*0010*/ 	.word	0x00000000
	.align		4
        /*0014*/ 	.word	0xfffffffd
	.align		4
        /*0018*/ 	.word	0x00000000
	.align		4
        /*001c*/ 	.word	0xfffffffc


//--------------------- .text._Z10intercalarPflll --------------------------
	.section	.text._Z10intercalarPflll,"ax",@progbits
	.align	128
        .global         _Z10intercalarPflll
        .type           _Z10intercalarPflll,@function
        .size           _Z10intercalarPflll,(.L_x_6 - _Z10intercalarPflll)
        .other          _Z10intercalarPflll,@"STO_CUDA_ENTRY STV_DEFAULT"
_Z10intercalarPflll:
.text._Z10intercalarPflll:
[----:B------:R-:W-:Y:S01]  /*0000*/  LDC R1, c[0x0][0x37c] ;  /* 0x0000df00ff017b82 */ /* 0x000fe20000000800 */
[----:B------:R-:W0:Y:S01]  /*0010*/  S2R R0, SR_TID.X ;  /* 0x0000000000007919 */ /* 0x000e220000002100 */
[----:B------:R-:W1:Y:S06]  /*0020*/  LDCU UR4, c[0x0][0x394] ;  /* 0x00007280ff0477ac */ /* 0x000e6c0008000800 */
[----:B------:R-:W0:Y:S01]  /*0030*/  S2UR UR6, SR_CTAID.X ;  /* 0x00000000000679c3 */ /* 0x000e220000002500 */
[----:B------:R-:W1:Y:S07]  /*0040*/  LDCU UR5, c[0x0][0x39c] ;  /* 0x00007380ff0577ac */ /* 0x000e6e0008000800 */
[----:B------:R-:W0:Y:S01]  /*0050*/  LDC R3, c[0x0][0x360] ;  /* 0x0000d800ff037b82 */ /* 0x000e220000000800 */
[----:B-1----:R-:W-:-:S04]  /*0060*/  ULOP3.LUT UR4, UR4, UR5, URZ, 0xfc, !UPT ;  /* 0x0000000504047292 */ /* 0x002fc8000f8efcff */
[----:B------:R-:W-:Y:S01]  /*0070*/  UISETP.NE.U32.AND UP0, UPT, UR4, URZ, UPT ;  /* 0x000000ff0400728c */ /* 0x000fe2000bf05070 */
[----:B0-----:R-:W-:-:S05]  /*0080*/  IMAD R0, R3, UR6, R0 ;  /* 0x0000000603007c24 */ /* 0x001fca000f8e0200 */
[----:B------:R-:W-:-:S03]  /*0090*/  SHF.R.S32.HI R5, RZ, 0x1f, R0 ;  /* 0x0000001fff057819 */ /* 0x000fc60000011400 */
[----:B------:R-:W-:Y:S05]  /*00a0*/  BRA.U UP0, `(.L_x_0) ;  /* 0x0000000100587547 */ /* 0x000fea000b800000 */
[----:B------:R-:W0:Y:S01]  /*00b0*/  LDCU UR4, c[0x0][0x398] ;  /* 0x00007300ff0477ac */ /* 0x000e220008000800 */
[----:B------:R-:W1:Y:S01]  /*00c0*/  LDC R8, c[0x0][0x390] ;  /* 0x0000e400ff087b82 */ /* 0x000e620000000800 */
[----:B0-----:R-:W0:Y:S01]  /*00d0*/  I2F.U32.RP R4, UR4 ;  /* 0x0000000400047d06 */ /* 0x001e220008209000 */
[----:B------:R-:W-:-:S07]  /*00e0*/  ISETP.NE.U32.AND P2, PT, RZ, UR4, PT ;  /* 0x00000004ff007c0c */ /* 0x000fce000bf45070 */
[----:B0-----:R-:W0:Y:S02]  /*00f0*/  MUFU.RCP R4, R4 ;  /* 0x0000000400047308 */ /* 0x001e240000001000 */
[----:B0-----:R-:W-:-:S06]  /*0100*/  VIADD R2, R4, 0xffffffe ;  /* 0x0ffffffe04027836 */ /* 0x001fcc0000000000 */
[----:B------:R0:W2:Y:S02]  /*0110*/  F2I.FTZ.U32.TRUNC.NTZ R3, R2 ;  /* 0x0000000200037305 */ /* 0x0000a4000021f000 */
[----:B0-----:R-:W-:Y:S02]  /*0120*/  IMAD.MOV.U32 R2, RZ, RZ, RZ ;  /* 0x000000ffff027224 */ /* 0x001fe400078e00ff */
[----:B--2---:R-:W-:-:S04]  /*0130*/  IMAD.MOV R7, RZ, RZ, -R3 ;  /* 0x000000ffff077224 */ /* 0x004fc800078e0a03 */
[----:B------:R-:W-:-:S04]  /*0140*/  IMAD R7, R7, UR4, RZ ;  /* 0x0000000407077c24 */ /* 0x000fc8000f8e02ff */
[----:B------:R-:W-:-:S04]  /*0150*/  IMAD.HI.U32 R3, R3, R7, R2 ;  /* 0x0000000703037227 */ /* 0x000fc800078e0002 */
[----:B------:R-:W-:Y:S02]  /*0160*/  IMAD.MOV.U32 R7, RZ, RZ, RZ ;  /* 0x000000ffff077224 */ /* 0x000fe400078e00ff */
[----:B-1----:R-:W-:-:S04]  /*0170*/  IMAD.HI.U32 R6, R3, R8, RZ ;  /* 0x0000000803067227 */ /* 0x002fc800078e00ff */
[----:B------:R-:W-:-:S04]  /*0180*/  IMAD.MOV R3, RZ, RZ, -R6 ;  /* 0x000000ffff037224 */ /* 0x000fc800078e0a06 */
[----:B------:R-:W-:-:S05]  /*0190*/  IMAD R3, R3, UR4, R8 ;  /* 0x0000000403037c24 */ /* 0x000fca000f8e0208 */
[----:B------:R-:W-:-:S13]  /*01a0*/  ISETP.GE.U32.AND P0, PT, R3, UR4, PT ;  /* 0x0000000403007c0c */ /* 0x000fda000bf06070 */
[----:B------:R-:W-:Y:S02]  /*01b0*/  @P0 VIADD R3, R3, -UR4 ;  /* 0x8000000403030c36 */ /* 0x000fe40008000000 */
[----:B------:R-:W-:-:S03]  /*01c0*/  @P0 VIADD R6, R6, 0x1 ;  /* 0x0000000106060836 */ /* 0x000fc60000000000 */
[----:B------:R-:W-:-:S13]  /*01d0*/  ISETP.GE.U32.AND P1, PT, R3, UR4, PT ;  /* 0x0000000403007c0c */ /* 0x000fda000bf26070 */
[----:B------:R-:W-:Y:S01]  /*01e0*/  @P1 VIADD R6, R6, 0x1 ;  /* 0x0000000106061836 */ /* 0x000fe20000000000 */
[----:B------:R-:W-:Y:S01]  /*01f0*/  @!P2 LOP3.LUT R6, RZ, UR4, RZ, 0x33, !PT ;  /* 0x00000004ff06ac12 */ /* 0x000fe2000f8e33ff */
[----:B------:R-:W-:Y:S06]  /*0200*/  BRA `(.L_x_1) ;  /* 0x0000000000087947 */ /* 0x000fec0003800000 */
.L_x_0:
[----:B------:R-:W-:-:S07]  /*0210*/  MOV R4, 0x230 ;  /* 0x0000023000047802 */ /* 0x000fce0000000f00 */
[----:B------:R-:W-:Y:S05]  /*0220*/  CALL.REL.NOINC `($__internal_0_$__cuda_sm20_div_s64) ;  /* 0x00000008008c7944 */ /* 0x000fea0003c00000 */
.L_x_1:
[----:B------:R-:W0:Y:S01]  /*0230*/  LDC.64 R2, c[0x0][0x398] ;  /* 0x0000e600ff027b82 */ /* 0x000e220000000a00 */
[----:B------:R-:W1:Y:S01]  /*0240*/  LDCU.64 UR4, c[0x0][0x388] ;  /* 0x00007100ff0477ac */ /* 0x000e620008000a00 */
[----:B------:R-:W-:-:S05]  /*0250*/  LEA.HI R4, P0, R7, R6, RZ, 0x1 ;  /* 0x0000000607047211 */ /* 0x000fca00078108ff */
[----:B------:R-:W-:-:S05]  /*0260*/  IMAD.X R7, RZ, RZ, R7, P0 ;  /* 0x000000ffff077224 */ /* 0x000fca00000e0607 */
[--C-:B------:R-:W-:Y:S02]  /*0270*/  SHF.R.S32.HI R6, RZ, 0x1, R7.reuse ;  /* 0x00000001ff067819 */ /* 0x100fe40000011407 */
[----:B------:R-:W-:-:S03]  /*0280*/  SHF.R.S64 R4, R4, 0x1, R7 ;  /* 0x0000000104047819 */ /* 0x000fc60000001007 */
[----:B-1----:R-:W-:Y:S02]  /*0290*/  IMAD R9, R6, UR4, RZ ;  /* 0x0000000406097c24 */ /* 0x002fe4000f8e02ff */
[----:B------:R-:W-:Y:S01]  /*02a0*/  IMAD.WIDE.U32 R6, R4, UR4, RZ ;  /* 0x0000000404067c25 */ /* 0x000fe2000f8e00ff */
[----:B0-----:R-:W-:-:S03]  /*02b0*/  ISETP.GE.U32.AND P0, PT, R2, 0x1, PT ;  /* 0x000000010200780c */ /* 0x001fc60003f06070 */
[----:B------:R-:W-:Y:S01]  /*02c0*/  IMAD R9, R4, UR5, R9 ;  /* 0x0000000504097c24 */ /* 0x000fe2000f8e0209 */
[----:B------:R-:W-:Y:S02]  /*02d0*/  ISETP.LE.U32.AND P1, PT, R6, R0, PT ;  /* 0x000000000600720c */ /* 0x000fe40003f23070 */
[----:B------:R-:W-:Y:S01]  /*02e0*/  ISETP.GE.AND.EX P0, PT, R3, RZ, PT, P0 ;  /* 0x000000ff0300720c */ /* 0x000fe20003f06300 */
[----:B------:R-:W-:-:S05]  /*02f0*/  IMAD.IADD R6, R7, 0x1, R9 ;  /* 0x0000000107067824 */ /* 0x000fca00078e0209 */
[----:B------:R-:W-:-:S13]  /*0300*/  ISETP.LE.OR.EX P0, PT, R6, R5, !P0, P1 ;  /* 0x000000050600720c */ /* 0x000fda0004703710 */
[----:B------:R-:W-:Y:S05]  /*0310*/  @P0 EXIT ;  /* 0x000000000000094d */ /* 0x000fea0003800000 */
[C---:B------:R-:W-:Y:S01]  /*0320*/  ISETP.GE.U32.AND P1, PT, R2.reuse, 0x8, PT ;  /* 0x000000080200780c */ /* 0x040fe20003f26070 */
[-C--:B------:R-:W-:Y:S01]  /*0330*/  IMAD R4, R5, R2.reuse, RZ ;  /* 0x0000000205047224 */ /* 0x080fe200078e02ff */
[----:B------:R-:W-:Y:S01]  /*0340*/  LOP3.LUT R14, R2, 0x7, RZ, 0xc0, !PT ;  /* 0x00000007020e7812 */ /* 0x000fe200078ec0ff */
[----:B------:R-:W-:Y:S01]  /*0350*/  IMAD.WIDE.U32 R8, R0, R2, RZ ;  /* 0x0000000200087225 */ /* 0x000fe200078e00ff */
[----:B------:R-:W-:Y:S01]  /*0360*/  ISETP.GE.U32.AND.EX P1, PT, R3, RZ, PT, P1 ;  /* 0x000000ff0300720c */ /* 0x000fe20003f26110 */
[----:B------:R-:W0:Y:S01]  /*0370*/  LDCU.64 UR4, c[0x0][0x358] ;  /* 0x00006b00ff0477ac */ /* 0x000e220008000a00 */
[----:B------:R-:W-:Y:S01]  /*0380*/  ISETP.NE.U32.AND P0, PT, R14, RZ, PT ;  /* 0x000000ff0e00720c */ /* 0x000fe20003f05070 */
[----:B------:R-:W-:Y:S02]  /*0390*/  IMAD R7, R0, R3, R4 ;  /* 0x0000000300077224 */ /* 0x000fe400078e0204 */
[----:B------:R-:W-:Y:S01]  /*03a0*/  IMAD.MOV.U32 R4, RZ, RZ, RZ ;  /* 0x000000ffff047224 */ /* 0x000fe200078e00ff */
[----:B------:R-:W-:Y:S01]  /*03b0*/  ISETP.NE.AND.EX P0, PT, RZ, RZ, PT, P0 ;  /* 0x000000ffff00720c */ /* 0x000fe20003f05300 */
[----:B------:R-:W-:-:S02]  /*03c0*/  IMAD.MOV.U32 R6, RZ, RZ, RZ ;  /* 0x000000ffff067224 */ /* 0x000fc400078e00ff */
[----:B------:R-:W-:-:S04]  /*03d0*/  IMAD.IADD R7, R9, 0x1, R7 ;  /* 0x0000000109077824 */ /* 0x000fc800078e0207 */
[----:B------:R-:W-:Y:S06]  /*03e0*/  @!P1 BRA `(.L_x_2) ;  /* 0x0000000000fc9947 */ /* 0x000fec0003800000 */
[----:B------:R-:W1:Y:S01]  /*03f0*/  LDCU.64 UR8, c[0x0][0x380] ;  /* 0x00007000ff0877ac */ /* 0x000e620008000a00 */
[C---:B------:R-:W-:Y:S01]  /*0400*/  IMAD.SHL.U32 R4, R0.reuse, 0x8, RZ ;  /* 0x0000000800047824 */ /* 0x040fe200078e00ff */
[----:B------:R-:W-:Y:S01]  /*0410*/  SHF.L.U64.HI R5, R0, 0x3, R5 ;  /* 0x0000000300057819 */ /* 0x000fe20000010205 */
[----:B------:R-:W2:Y:S01]  /*0420*/  LDCU.64 UR6, c[0x0][0x380] ;  /* 0x00007000ff0677ac */ /* 0x000ea20008000a00 */
[----:B------:R-:W-:Y:S02]  /*0430*/  LOP3.LUT R6, R3, 0x7fffffff, RZ, 0xc0, !PT ;  /* 0x7fffffff03067812 */ /* 0x000fe400078ec0ff */
[----:B------:R-:W-:Y:S01]  /*0440*/  LOP3.LUT R0, R4, 0x4, RZ, 0xfc, !PT ;  /* 0x0000000404007812 */ /* 0x000fe200078efcff */
[----:B------:R-:W-:Y:S01]  /*0450*/  IMAD R5, R5, R2, RZ ;  /* 0x0000000205057224 */ /* 0x000fe200078e02ff */
[----:B------:R-:W-:-:S03]  /*0460*/  LOP3.LUT R4, R2, 0xfffffff8, RZ, 0xc0, !PT ;  /* 0xfffffff802047812 */ /* 0x000fc600078ec0ff */
[C---:B------:R-:W-:Y:S02]  /*0470*/  IMAD R5, R0.reuse, R3, R5 ;  /* 0x0000000300057224 */ /* 0x040fe400078e0205 */
[----:B-1----:R-:W-:Y:S01]  /*0480*/  IMAD.WIDE.U32 R10, R0, R2, UR8 ;  /* 0x00000008000a7e25 */ /* 0x002fe2000f8e0002 */
[----:B--2---:R-:W-:-:S03]  /*0490*/  LEA R18, P1, R8, UR6, 0x3 ;  /* 0x0000000608127c11 */ /* 0x004fc6000f8218ff */
[----:B------:R-:W-:Y:S01]  /*04a0*/  IMAD.MOV.U32 R0, RZ, RZ, R6 ;  /* 0x000000ffff007224 */ /* 0x000fe200078e0006 */
[----:B------:R-:W-:Y:S02]  /*04b0*/  IADD3 R15, P3, PT, R10, 0x10, RZ ;  /* 0x000000100a0f7810 */ /* 0x000fe40007f7e0ff */
[----:B------:R-:W-:Y:S02]  /*04c0*/  IADD3 R18, P2, PT, R18, 0x10, RZ ;  /* 0x0000001012127810 */ /* 0x000fe40007f5e0ff */
[----:B------:R-:W-:Y:S01]  /*04d0*/  LEA.HI.X R19, R8, UR7, R7, 0x3, P1 ;  /* 0x0000000708137c11 */ /* 0x000fe200088f1c07 */
[----:B------:R-:W-:Y:S02]  /*04e0*/  IMAD.X R16, R11, 0x1, R5, P3 ;  /* 0x000000010b107824 */ /* 0x000fe400018e0605 */
[----:B------:R-:W-:Y:S02]  /*04f0*/  IMAD.MOV.U32 R5, RZ, RZ, R4 ;  /* 0x000000ffff057224 */ /* 0x000fe400078e0004 */
[----:B------:R-:W-:-:S07]  /*0500*/  IMAD.X R19, RZ, RZ, R19, P2 ;  /* 0x000000ffff137224 */ /* 0x000fce00010e0613 */
.L_x_3:
[----:B----4-:R-:W-:Y:S02]  /*0510*/  IMAD.MOV.U32 R12, RZ, RZ, R15 ;  /* 0x000000ffff0c7224 */ /* 0x010fe400078e000f */
[----:B------:R-:W-:Y:S02]  /*0520*/  IMAD.MOV.U32 R13, RZ, RZ, R16 ;  /* 0x000000ffff0d7224 */ /* 0x000fe400078e0010 */
[----:B------:R-:W-:Y:S02]  /*0530*/  IMAD.MOV.U32 R10, RZ, RZ, R18 ;  /* 0x000000ffff0a7224 */ /* 0x000fe400078e0012 */
[----:B------:R-:W-:Y:S01]  /*0540*/  IMAD.MOV.U32 R11, RZ, RZ, R19 ;  /* 0x000000ffff0b7224 */ /* 0x000fe200078e0013 */
[----:B0-----:R-:W2:Y:S04]  /*0550*/  LDG.E R17, desc[UR4][R12.64+-0x10] ;  /* 0xfffff0040c117981 */ /* 0x001ea8000c1e1900 */
[----:B------:R-:W3:Y:S04]  /*0560*/  LDG.E R15, desc[UR4][R10.64+-0x10] ;  /* 0xfffff0040a0f7981 */ /* 0x000ee8000c1e1900 */
[----:B--2---:R0:W-:Y:S04]  /*0570*/  STG.E desc[UR4][R10.64+-0x10], R17 ;  /* 0xfffff0110a007986 */ /* 0x0041e8000c101904 */
[----:B---3--:R1:W-:Y:S04]  /*0580*/  STG.E desc[UR4][R12.64+-0x10], R15 ;  /* 0xfffff00f0c007986 */ /* 0x0083e8000c101904 */
[----:B------:R-:W2:Y:S04]  /*0590*/  LDG.E R21, desc[UR4][R12.64+-0xc] ;  /* 0xfffff4040c157981 */ /* 0x000ea8000c1e1900 */
[----:B------:R-:W3:Y:S04]  /*05a0*/  LDG.E R19, desc[UR4][R10.64+-0xc] ;  /* 0xfffff4040a137981 */ /* 0x000ee8000c1e1900 */
[----:B--2---:R2:W-:Y:S04]  /*05b0*/  STG.E desc[UR4][R10.64+-0xc], R21 ;  /* 0xfffff4150a007986 */ /* 0x0045e8000c101904 */
[----:B---3--:R3:W-:Y:S04]  /*05c0*/  STG.E desc[UR4][R12.64+-0xc], R19 ;  /* 0xfffff4130c007986 */ /* 0x0087e8000c101904 */
[----:B------:R-:W4:Y:S04]  /*05d0*/  LDG.E R25, desc[UR4][R12.64+-0x8] ;  /* 0xfffff8040c197981 */ /* 0x000f28000c1e1900 */
[----:B------:R-:W5:Y:S04]  /*05e0*/  LDG.E R23, desc[UR4][R10.64+-0x8] ;  /* 0xfffff8040a177981 */ /* 0x000f68000c1e1900 */
[----:B----4-:R4:W-:Y:S04]  /*05f0*/  STG.E desc[UR4][R10.64+-0x8], R25 ;  /* 0xfffff8190a007986 */ /* 0x0109e8000c101904 */
[----:B-----5:R5:W-:Y:S04]  /*0600*/  STG.E desc[UR4][R12.64+-0x8], R23 ;  /* 0xfffff8170c007986 */ /* 0x020be8000c101904 */
[----:B------:R-:W2:Y:S04]  /*0610*/  LDG.E R27, desc[UR4][R12.64+-0x4] ;  /* 0xfffffc040c1b7981 */ /* 0x000ea8000c1e1900 */
[----:B0-----:R-:W3:Y:S04]  /*0620*/  LDG.E R17, desc[UR4][R10.64+-0x4] ;  /* 0xfffffc040a117981 */ /* 0x001ee8000c1e1900 */
[----:B--2---:R0:W-:Y:S04]  /*0630*/  STG.E desc[UR4][R10.64+-0x4], R27 ;  /* 0xfffffc1b0a007986 */ /* 0x0041e8000c101904 */
[----:B---3--:R2:W-:Y:S04]  /*0640*/  STG.E desc[UR4][R12.64+-0x4], R17 ;  /* 0xfffffc110c007986 */ /* 0x0085e8000c101904 */
[----:B------:R-:W3:Y:S04]  /*0650*/  LDG.E R29, desc[UR4][R12.64] ;  /* 0x000000040c1d7981 */ /* 0x000ee8000c1e1900 */
[----:B-1----:R-:W4:Y:S04]  /*0660*/  LDG.E R15, desc[UR4][R10.64] ;  /* 0x000000040a0f7981 */ /* 0x002f28000c1e1900 */
[----:B---3--:R-:W-:Y:S04]  /*0670*/  STG.E desc[UR4][R10.64], R29 ;  /* 0x0000001d0a007986 */ /* 0x008fe8000c101904 */
[----:B----4-:R1:W-:Y:S04]  /*0680*/  STG.E desc[UR4][R12.64], R15 ;  /* 0x0000000f0c007986 */ /* 0x0103e8000c101904 */
[----:B------:R-:W3:Y:S04]  /*0690*/  LDG.E R21, desc[UR4][R12.64+0x4] ;  /* 0x000004040c157981 */ /* 0x000ee8000c1e1900 */
[----:B------:R-:W4:Y:S04]  /*06a0*/  LDG.E R19, desc[UR4][R10.64+0x4] ;  /* 0x000004040a137981 */ /* 0x000f28000c1e1900 */
[----:B---3--:R-:W-:Y:S04]  /*06b0*/  STG.E desc[UR4][R10.64+0x4], R21 ;  /* 0x000004150a007986 */ /* 0x008fe8000c101904 */
[----:B----4-:R3:W-:Y:S04]  /*06c0*/  STG.E desc[UR4][R12.64+0x4], R19 ;  /* 0x000004130c007986 */ /* 0x0107e8000c101904 */
[----:B------:R-:W4:Y:S04]  /*06d0*/  LDG.E R25, desc[UR4][R12.64+0x8] ;  /* 0x000008040c197981 */ /* 0x000f28000c1e1900 */
[----:B-----5:R-:W5:Y:S01]  /*06e0*/  LDG.E R23, desc[UR4][R10.64+0x8] ;  /* 0x000008040a177981 */ /* 0x020f62000c1e1900 */
[----:B------:R-:W-:-:S04]  /*06f0*/  IADD3 R5, P1, PT, R5, -0x8, RZ ;  /* 0xfffffff805057810 */ /* 0x000fc80007f3e0ff */
[----:B------:R-:W-:Y:S02]  /*0700*/  IADD3.X R0, PT, PT, R0, -0x1, RZ, P1, !PT ;  /* 0xffffffff00007810 */ /* 0x000fe40000ffe4ff */
[----:B------:R-:W-:Y:S01]  /*0710*/  ISETP.NE.U32.AND P1, PT, R5, RZ, PT ;  /* 0x000000ff0500720c */ /* 0x000fe20003f25070 */
[----:B----4-:R4:W-:Y:S04]  /*0720*/  STG.E desc[UR4][R10.64+0x8], R25 ;  /* 0x000008190a007986 */ /* 0x0109e8000c101904 */
[----:B-----5:R4:W-:Y:S04]  /*0730*/  STG.E desc[UR4][R12.64+0x8], R23 ;  /* 0x000008170c007986 */ /* 0x0209e8000c101904 */
[----:B0-----:R-:W5:Y:S04]  /*0740*/  LDG.E R27, desc[UR4][R12.64+0xc] ;  /* 0x00000c040c1b7981 */ /* 0x001f68000c1e1900 */
[----:B--2---:R-:W2:Y:S01]  /*0750*/  LDG.E R17, desc[UR4][R10.64+0xc] ;  /* 0x00000c040a117981 */ /* 0x004ea2000c1e1900 */
[----:B------:R-:W-:-:S02]  /*0760*/  ISETP.NE.AND.EX P1, PT, R0, RZ, PT, P1 ;  /* 0x000000ff0000720c */ /* 0x000fc40003f25310 */
[----:B------:R-:W-:Y:S02]  /*0770*/  IADD3 R18, P2, PT, R10, 0x20, RZ ;  /* 0x000000200a127810 */ /* 0x000fe40007f5e0ff */
[----:B-1----:R-:W-:-:S03]  /*0780*/  IADD3 R15, P3, PT, R12, 0x20, RZ ;  /* 0x000000200c0f7810 */ /* 0x002fc60007f7e0ff */
[----:B---3--:R-:W-:Y:S02]  /*0790*/  IMAD.X R19, RZ, RZ, R11, P2 ;  /* 0x000000ffff137224 */ /* 0x008fe400010e060b */
[----:B------:R-:W-:Y:S01]  /*07a0*/  IMAD.X R16, RZ, RZ, R13, P3 ;  /* 0x000000ffff107224 */ /* 0x000fe200018e060d */
[----:B-----5:R4:W-:Y:S04]  /*07b0*/  STG.E desc[UR4][R10.64+0xc], R27 ;  /* 0x00000c1b0a007986 */ /* 0x0209e8000c101904 */
[----:B--2---:R4:W-:Y:S01]  /*07c0*/  STG.E desc[UR4][R12.64+0xc], R17 ;  /* 0x00000c110c007986 */ /* 0x0049e2000c101904 */
[----:B------:R-:W-:Y:S05]  /*07d0*/  @P1 BRA `(.L_x_3) ;  /* 0xfffffffc004c1947 */ /* 0x000fea000383ffff */
.L_x_2:
[----:B0-----:R-:W-:Y:S05]  /*07e0*/  @!P0 EXIT ;  /* 0x000000000000894d */ /* 0x001fea0003800000 */
[----:B------:R-:W-:Y:S01]  /*07f0*/  ISETP.GE.U32.AND P1, PT, R14, 0x4, PT ;  /* 0x000000040e00780c */ /* 0x000fe20003f26070 */
[----:B------:R-:W-:Y:S01]  /*0800*/  IMAD.SHL.U32 R5, R8, 0x2, RZ ;  /* 0x0000000208057824 */ /* 0x000fe200078e00ff */
[----:B----4-:R-:W-:Y:S02]  /*0810*/  LOP3.LUT R12, R2, 0x3, RZ, 0xc0, !PT ;  /* 0x00000003020c7812 */ /* 0x010fe400078ec0ff */
[----:B------:R-:W-:Y:S02]  /*0820*/  ISETP.GE.U32.AND.EX P1, PT, RZ, RZ, PT, P1 ;  /* 0x000000ffff00720c */ /* 0x000fe40003f26110 */
[----:B------:R-:W-:Y:S02]  /*0830*/  ISETP.NE.U32.AND P0, PT, R12, RZ, PT ;  /* 0x000000ff0c00720c */ /* 0x000fe40003f05070 */
[----:B------:R-:W-:Y:S02]  /*0840*/  SHF.L.U64.HI R7, R8, 0x1, R7 ;  /* 0x0000000108077819 */ /* 0x000fe40000010207 */
[----:B------:R-:W-:-:S07]  /*0850*/  ISETP.NE.AND.EX P0, PT, RZ, RZ, PT, P0 ;  /* 0x000000ffff00720c */ /* 0x000fce0003f05300 */
[----:B------:R-:W-:Y:S06]  /*0860*/  @!P1 BRA `(.L_x_4) ;  /* 0x00000000006c9947 */ /* 0x000fec0003800000 */
[----:B------:R-:W0:Y:S01]  /*0870*/  LDCU.64 UR6, c[0x0][0x380] ;  /* 0x00007000ff0677ac */ /* 0x000e220008000a00 */
[----:B------:R-:W-:Y:S01]  /*0880*/  IADD3 R0, P1, PT, R4, R5, RZ ;  /* 0x0000000504007210 */ /* 0x000fe20007f3e0ff */
[----:B------:R-:W-:-:S04]  /*0890*/  IMAD.WIDE.U32 R10, R2, 0x4, RZ ;  /* 0x00000004020a7825 */ /* 0x000fc800078e00ff */
[----:B------:R-:W-:Y:S02]  /*08a0*/  IMAD.X R9, R6, 0x1, R7, P1 ;  /* 0x0000000106097824 */ /* 0x000fe400008e0607 */
[----:B------:R-:W-:Y:S01]  /*08b0*/  IMAD.SHL.U32 R13, R3, 0x4, RZ ;  /* 0x00000004030d7824 */ /* 0x000fe200078e00ff */
[----:B0-----:R-:W-:-:S04]  /*08c0*/  LEA R8, P1, R0, UR6, 0x2 ;  /* 0x0000000600087c11 */ /* 0x001fc8000f8210ff */
[----:B------:R-:W-:Y:S02]  /*08d0*/  LEA.HI.X R9, R0, UR7, R9, 0x2, P1 ;  /* 0x0000000700097c11 */ /* 0x000fe400088f1409 */
[----:B------:R-:W-:-:S04]  /*08e0*/  IADD3 R10, P1, PT, R10, R8, RZ ;  /* 0x000000080a0a7210 */ /* 0x000fc80007f3e0ff */
[----:B------:R-:W-:Y:S02]  /*08f0*/  IADD3.X R11, PT, PT, R9, R11, R13, P1, !PT ;  /* 0x0000000b090b7210 */ /* 0x000fe40000ffe40d */
[----:B------:R-:W2:Y:S04]  /*0900*/  LDG.E R13, desc[UR4][R8.64] ;  /* 0x00000004080d7981 */ /* 0x000ea8000c1e1900 */
[----:B------:R-:W3:Y:S04]  /*0910*/  LDG.E R15, desc[UR4][R10.64] ;  /* 0x000000040a0f7981 */ /* 0x000ee8000c1e1900 */
[----:B---3--:R0:W-:Y:S04]  /*0920*/  STG.E desc[UR4][R8.64], R15 ;  /* 0x0000000f08007986 */ /* 0x0081e8000c101904 */
[----:B--2---:R1:W-:Y:S04]  /*0930*/  STG.E desc[UR4][R10.64], R13 ;  /* 0x0000000d0a007986 */ /* 0x0043e8000c101904 */
[----:B------:R-:W2:Y:S04]  /*0940*/  LDG.E R19, desc[UR4][R10.64+0x4] ;  /* 0x000004040a137981 */ /* 0x000ea8000c1e1900 */
[----:B------:R-:W3:Y:S04]  /*0950*/  LDG.E R17, desc[UR4][R8.64+0x4] ;  /* 0x0000040408117981 */ /* 0x000ee8000c1e1900 */
[----:B--2---:R1:W-:Y:S04]  /*0960*/  STG.E desc[UR4][R8.64+0x4], R19 ;  /* 0x0000041308007986 */ /* 0x0043e8000c101904 */
[----:B---3--:R1:W-:Y:S04]  /*0970*/  STG.E desc[UR4][R10.64+0x4], R17 ;  /* 0x000004110a007986 */ /* 0x0083e8000c101904 */
[----:B------:R-:W2:Y:S04]  /*0980*/  LDG.E R23, desc[UR4][R10.64+0x8] ;  /* 0x000008040a177981 */ /* 0x000ea8000c1e1900 */
[----:B------:R-:W3:Y:S04]  /*0990*/  LDG.E R21, desc[UR4][R8.64+0x8] ;  /* 0x0000080408157981 */ /* 0x000ee8000c1e1900 */
[----:B--2---:R1:W-:Y:S04]  /*09a0*/  STG.E desc[UR4][R8.64+0x8], R23 ;  /* 0x0000081708007986 */ /* 0x0043e8000c101904 */
[----:B---3--:R1:W-:Y:S04]  /*09b0*/  STG.E desc[UR4][R10.64+0x8], R21 ;  /* 0x000008150a007986 */ /* 0x0083e8000c101904 */
[----:B------:R-:W2:Y:S04]  /*09c0*/  LDG.E R25, desc[UR4][R10.64+0xc] ;  /* 0x00000c040a197981 */ /* 0x000ea8000c1e1900 */
[----:B0-----:R-:W3:Y:S01]  /*09d0*/  LDG.E R15, desc[UR4][R8.64+0xc] ;  /* 0x00000c04080f7981 */ /* 0x001ee2000c1e1900 */
[----:B------:R-:W-:-:S05]  /*09e0*/  IADD3 R4, P1, PT, R4, 0x4, RZ ;  /* 0x0000000404047810 */ /* 0x000fca0007f3e0ff */
[----:B------:R-:W-:Y:S01]  /*09f0*/  IMAD.X R6, RZ, RZ, R6, P1 ;  /* 0x000000ffff067224 */ /* 0x000fe200008e0606 */
[----:B--2---:R1:W-:Y:S04]  /*0a00*/  STG.E desc[UR4][R8.64+0xc], R25 ;  /* 0x00000c1908007986 */ /* 0x0043e8000c101904 */
[----:B---3--:R1:W-:Y:S03]  /*0a10*/  STG.E desc[UR4][R10.64+0xc], R15 ;  /* 0x00000c0f0a007986 */ /* 0x0083e6000c101904 */
.L_x_4:
[----:B------:R-:W-:Y:S05]  /*0a20*/  @!P0 EXIT ;  /* 0x000000000000894d */ /* 0x000fea0003800000 */
[----:B------:R-:W-:-:S04]  /*0a30*/  ISETP.NE.U32.AND P0, PT, R12, 0x1, PT ;  /* 0x000000010c00780c */ /* 0x000fc80003f05070 */
[----:B------:R-:W-:-:S13]  /*0a40*/  ISETP.NE.AND.EX P0, PT, RZ, RZ, PT, P0 ;  /* 0x000000ffff00720c */ /* 0x000fda0003f05300 */
[----:B-1----:R-:W0:Y:S01]  /*0a50*/  @P0 LDC.64 R10, c[0x0][0x380] ;  /* 0x0000e000ff0a0b82 */ /* 0x002e220000000a00 */
[----:B------:R-:W-:-:S05]  /*0a60*/  @P0 IADD3 R0, P1, PT, R4, R5, RZ ;  /* 0x0000000504000210 */ /* 0x000fca0007f3e0ff */
[----:B------:R-:W-:Y:S01]  /*0a70*/  @P0 IMAD.X R9, R6, 0x1, R7, P1 ;  /* 0x0000000106090824 */ /* 0x000fe200008e0607 */
[----:B0-----:R-:W-:-:S04]  /*0a80*/  @P0 LEA R8, P1, R0, R10, 0x2 ;  /* 0x0000000a00080211 */ /* 0x001fc800078210ff */
[----:B------:R-:W-:Y:S02]  /*0a90*/  @P0 LEA.HI.X R9, R0, R11, R9, 0x2, P1 ;  /* 0x0000000b00090211 */ /* 0x000fe400008f1409 */
[----:B------:R-:W-:-:S03]  /*0aa0*/  @P0 LEA R10, P1, R2, R8, 0x2 ;  /* 0x00000008020a0211 */ /* 0x000fc600078210ff */
[----:B------:R-:W2:Y:S01]  /*0ab0*/  @P0 LDG.E R13, desc[UR4][R8.64] ;  /* 0x00000004080d0981 */ /* 0x000ea2000c1e1900 */
[----:B------:R-:W-:-:S05]  /*0ac0*/  @P0 LEA.HI.X R11, R2, R9, R3, 0x2, P1 ;  /* 0x00000009020b0211 */ /* 0x000fca00008f1403 */
[----:B------:R-:W3:Y:S01]  /*0ad0*/  @P0 LDG.E R15, desc[UR4][R10.64] ;  /* 0x000000040a0f0981 */ /* 0x000ee2000c1e1900 */
[----:B------:R-:W-:-:S04]  /*0ae0*/  LOP3.LUT R0, R2, 0x1, RZ, 0xc0, !PT ;  /* 0x0000000102007812 */ /* 0x000fc800078ec0ff */
[----:B------:R-:W-:-:S04]  /*0af0*/  ISETP.NE.U32.AND P1, PT, R0, 0x1, PT ;  /* 0x000000010000780c */ /* 0x000fc80003f25070 */
[----:B------:R-:W-:Y:S01]  /*0b00*/  ISETP.NE.U32.AND.EX P1, PT, RZ, RZ, PT, P1 ;  /* 0x000000ffff00720c */ /* 0x000fe20003f25110 */
[----:B---3--:R0:W-:Y:S04]  /*0b10*/  @P0 STG.E desc[UR4][R8.64], R15 ;  /* 0x0000000f08000986 */ /* 0x0081e8000c101904 */
[----:B--2---:R0:W-:Y:S04]  /*0b20*/  @P0 STG.E desc[UR4][R10.64], R13 ;  /* 0x0000000d0a000986 */ /* 0x0041e8000c101904 */
[----:B------:R-:W2:Y:S04]  /*0b30*/  @P0 LDG.E R19, desc[UR4][R10.64+0x4] ;  /* 0x000004040a130981 */ /* 0x000ea8000c1e1900 */
[----:B------:R-:W3:Y:S04]  /*0b40*/  @P0 LDG.E R17, desc[UR4][R8.64+0x4] ;  /* 0x0000040408110981 */ /* 0x000ee8000c1e1900 */
[----:B--2---:R0:W-:Y:S04]  /*0b50*/  @P0 STG.E desc[UR4][R8.64+0x4], R19 ;  /* 0x0000041308000986 */ /* 0x0041e8000c101904 */
[----:B---3--:R0:W-:Y:S01]  /*0b60*/  @P0 STG.E desc[UR4][R10.64+0x4], R17 ;  /* 0x000004110a000986 */ /* 0x0081e2000c101904 */
[----:B------:R-:W-:Y:S05]  /*0b70*/  @P1 EXIT ;  /* 0x000000000000194d */ /* 0x000fea0003800000 */
[----:B------:R-:W1:Y:S01]  /*0b80*/  LDCU.64 UR6, c[0x0][0x380] ;  /* 0x00007000ff0677ac */ /* 0x000e620008000a00 */
[----:B------:R-:W-:-:S05]  /*0b90*/  @P0 IADD3 R4, P1, PT, R4, 0x2, RZ ;  /* 0x0000000204040810 */ /* 0x000fca0007f3e0ff */
[----:B------:R-:W-:Y:S01]  /*0ba0*/  @P0 IMAD.X R6, RZ, RZ, R6, P1 ;  /* 0x000000ffff060224 */ /* 0x000fe200008e0606 */
[----:B------:R-:W-:-:S05]  /*0bb0*/  IADD3 R4, P0, PT, R4, R5, RZ ;  /* 0x0000000504047210 */ /* 0x000fca0007f1e0ff */
[----:B------:R-:W-:Y:S01]  /*0bc0*/  IMAD.X R7, R6, 0x1, R7, P0 ;  /* 0x0000000106077824 */ /* 0x000fe200000e0607 */
[----:B-1----:R-:W-:-:S04]  /*0bd0*/  LEA R6, P0, R4, UR6, 0x2 ;  /* 0x0000000604067c11 */ /* 0x002fc8000f8010ff */
[----:B------:R-:W-:Y:S02]  /*0be0*/  LEA.HI.X R7, R4, UR7, R7, 0x2, P0 ;  /* 0x0000000704077c11 */ /* 0x000fe400080f1407 */
[----:B------:R-:W-:-:S04]  /*0bf0*/  LEA R4, P0, R2, R6, 0x2 ;  /* 0x0000000602047211 */ /* 0x000fc800078010ff */
[----:B------:R-:W-:Y:S02]  /*0c00*/  LEA.HI.X R5, R2, R7, R3, 0x2, P0 ;  /* 0x0000000702057211 */ /* 0x000fe400000f1403 */
[----:B------:R-:W2:Y:S04]  /*0c10*/  LDG.E R3, desc[UR4][R6.64] ;  /* 0x0000000406037981 */ /* 0x000ea8000c1e1900 */
[----:B0-----:R-:W3:Y:S04]  /*0c20*/  LDG.E R9, desc[UR4][R4.64] ;  /* 0x0000000404097981 */ /* 0x001ee8000c1e1900 */
[----:B---3--:R-:W-:Y:S04]  /*0c30*/  STG.E desc[UR4][R6.64], R9 ;  /* 0x0000000906007986 */ /* 0x008fe8000c101904 */
[----:B--2---:R-:W-:Y:S01]  /*0c40*/  STG.E desc[UR4][R4.64], R3 ;  /* 0x0000000304007986 */ /* 0x004fe2000c101904 */
[----:B------:R-:W-:Y:S05]  /*0c50*/  EXIT ;  /* 0x000000000000794d */ /* 0x000fea0003800000 */
        .weak           $__internal_0_$__cuda_sm20_div_s64
        .type           $__internal_0_$__cuda_sm20_div_s64,@function
        .size           $__internal_0_$__cuda_sm20_div_s64,(.L_x_6 - $__internal_0_$__cuda_sm20_div_s64)
$__internal_0_$__cuda_sm20_div_s64:
[----:B------:R-:W0:Y:S02]  /*0c60*/  LDC.64 R2, c[0x0][0x398] ;  /* 0x0000e600ff027b82 */ /* 0x000e240000000a00 */
[----:B0-----:R-:W-:Y:S02]  /*0c70*/  IADD3 R7, P1, PT, RZ, -R2, RZ ;  /* 0x80000002ff077210 */ /* 0x001fe40007f3e0ff */
[----:B------:R-:W-:-:S03]  /*0c80*/  ISETP.GE.AND P0, PT, R3, RZ, PT ;  /* 0x000000ff0300720c */ /* 0x000fc60003f06270 */
[----:B------:R-:W-:Y:S01]  /*0c90*/  IMAD.X R8, RZ, RZ, ~R3, P1 ;  /* 0x000000ffff087224 */ /* 0x000fe200008e0e03 */
[----:B------:R-:W-:-:S04]  /*0ca0*/  SEL R6, R7, R2, !P0 ;  /* 0x0000000207067207 */ /* 0x000fc80004000000 */
[----:B------:R-:W-:-:S04]  /*0cb0*/  SEL R7, R8, R3, !P0 ;  /* 0x0000000308077207 */ /* 0x000fc80004000000 */
[----:B------:R-:W0:Y:S08]  /*0cc0*/  I2F.U64.RP R12, R6 ;  /* 0x00000006000c7312 */ /* 0x000e300000309000 */
[----:B0-----:R-:W0:Y:S02]  /*0cd0*/  MUFU.RCP R12, R12 ;  /* 0x0000000c000c7308 */ /* 0x001e240000001000 */
[----:B0-----:R-:W-:-:S06]  /*0ce0*/  VIADD R10, R12, 0x1ffffffe ;  /* 0x1ffffffe0c0a7836 */ /* 0x001fcc0000000000 */
[----:B------:R-:W0:Y:S02]  /*0cf0*/  F2I.U64.TRUNC R10, R10 ;  /* 0x0000000a000a7311 */ /* 0x000e24000020d800 */
[----:B0-----:R-:W-:-:S04]  /*0d00*/  IMAD.WIDE.U32 R8, R10, R6, RZ ;  /* 0x000000060a087225 */ /* 0x001fc800078e00ff */
[----:B------:R-:W-:Y:S01]  /*0d10*/  IMAD R9, R10, R7, R9 ;  /* 0x000000070a097224 */ /* 0x000fe200078e0209 */
[----:B------:R-:W-:-:S03]  /*0d20*/  IADD3 R13, P0, PT, RZ, -R8, RZ ;  /* 0x80000008ff0d7210 */ /* 0x000fc60007f1e0ff */
[----:B------:R-:W-:Y:S02]  /*0d30*/  IMAD R9, R11, R6, R9 ;  /* 0x000000060b097224 */ /* 0x000fe400078e0209 */
[----:B------:R-:W-:-:S04]  /*0d40*/  IMAD.HI.U32 R8, R10, R13, RZ ;  /* 0x0000000d0a087227 */ /* 0x000fc800078e00ff */
[----:B------:R-:W-:Y:S02]  /*0d50*/  IMAD.X R15, RZ, RZ, ~R9, P0 ;  /* 0x000000ffff0f7224 */ /* 0x000fe400000e0e09 */
[----:B------:R-:W-:Y:S02]  /*0d60*/  IMAD.MOV.U32 R9, RZ, RZ, R10 ;  /* 0x000000ffff097224 */ /* 0x000fe400078e000a */
[-C--:B------:R-:W-:Y:S02]  /*0d70*/  IMAD R17, R11, R15.reuse, RZ ;  /* 0x0000000f0b117224 */ /* 0x080fe400078e02ff */
[----:B------:R-:W-:-:S04]  /*0d80*/  IMAD.WIDE.U32 R8, P0, R10, R15, R8 ;  /* 0x0000000f0a087225 */ /* 0x000fc80007800008 */
[----:B------:R-:W-:-:S04]  /*0d90*/  IMAD.HI.U32 R15, R11, R15, RZ ;  /* 0x0000000f0b0f7227 */ /* 0x000fc800078e00ff */
[----:B------:R-:W-:-:S04]  /*0da0*/  IMAD.HI.U32 R8, P1, R11, R13, R8 ;  /* 0x0000000d0b087227 */ /* 0x000fc80007820008 */
[----:B------:R-:W-:Y:S01]  /*0db0*/  IMAD.X R12, R15, 0x1, R11, P0 ;  /* 0x000000010f0c7824 */ /* 0x000fe200000e060b */
[----:B------:R-:W-:Y:S02]  /*0dc0*/  IADD3 R13, P2, PT, R17, R8, RZ ;  /* 0x00000008110d7210 */ /* 0x000fe40007f5e0ff */
[----:B------:R-:W0:Y:S02]  /*0dd0*/  LDC.64 R8, c[0x0][0x390] ;  /* 0x0000e400ff087b82 */ /* 0x000e240000000a00 */
[----:B------:R-:W-:Y:S01]  /*0de0*/  IADD3.X R15, PT, PT, RZ, RZ, R12, P2, P1 ;  /* 0x000000ffff0f7210 */ /* 0x000fe200017e240c */
[----:B------:R-:W-:-:S04]  /*0df0*/  IMAD.WIDE.U32 R10, R13, R6, RZ ;  /* 0x000000060d0a7225 */ /* 0x000fc800078e00ff */
[----:B------:R-:W-:Y:S01]  /*0e00*/  IMAD R11, R13, R7, R11 ;  /* 0x000000070d0b7224 */ /* 0x000fe200078e020b */
[----:B------:R-:W-:-:S03]  /*0e10*/  IADD3 R17, P0, PT, RZ, -R10, RZ ;  /* 0x8000000aff117210 */ /* 0x000fc60007f1e0ff */
[----:B------:R-:W-:Y:S02]  /*0e20*/  IMAD R11, R15, R6, R11 ;  /* 0x000000060f0b7224 */ /* 0x000fe400078e020b */
[----:B------:R-:W-:-:S04]  /*0e30*/  IMAD.HI.U32 R12, R13, R17, RZ ;  /* 0x000000110d0c7227 */ /* 0x000fc800078e00ff */
[----:B------:R-:W-:-:S04]  /*0e40*/  IMAD.X R10, RZ, RZ, ~R11, P0 ;  /* 0x000000ffff0a7224 */ /* 0x000fc800000e0e0b */
[----:B------:R-:W-:Y:S01]  /*0e50*/  IMAD.WIDE.U32 R12, P0, R13, R10, R12 ;  /* 0x0000000a0d0c7225 */ /* 0x000fe2000780000c */
[----:B0-----:R-:W-:Y:S02]  /*0e60*/  ISETP.GE.AND P3, PT, R9, RZ, PT ;  /* 0x000000ff0900720c */ /* 0x001fe40003f66270 */
[----:B------:R-:W-:Y:S01]  /*0e70*/  IADD3 R11, P4, PT, RZ, -R8, RZ ;  /* 0x80000008ff0b7210 */ /* 0x000fe20007f9e0ff */
[----:B------:R-:W-:-:S03]  /*0e80*/  IMAD.HI.U32 R13, P1, R15, R17, R12 ;  /* 0x000000110f0d7227 */ /* 0x000fc6000782000c */
[----:B------:R-:W-:Y:S01]  /*0e90*/  SEL R8, R11, R8, !P3 ;  /* 0x000000080b087207 */ /* 0x000fe20005800000 */
[CC--:B------:R-:W-:Y:S02]  /*0ea0*/  IMAD R12, R15.reuse, R10.reuse, RZ ;  /* 0x0000000a0f0c7224 */ /* 0x0c0fe400078e02ff */
[----:B------:R-:W-:-:S03]  /*0eb0*/  IMAD.HI.U32 R10, R15, R10, RZ ;  /* 0x0000000a0f0a7227 */ /* 0x000fc600078e00ff */
[----:B------:R-:W-:Y:S01]  /*0ec0*/  IADD3 R13, P2, PT, R12, R13, RZ ;  /* 0x0000000d0c0d7210 */ /* 0x000fe20007f5e0ff */
[----:B------:R-:W-:Y:S02]  /*0ed0*/  IMAD.X R14, RZ, RZ, ~R9, P4 ;  /* 0x000000ffff0e7224 */ /* 0x000fe400020e0e09 */
[----:B------:R-:W-:Y:S02]  /*0ee0*/  IMAD.X R15, R10, 0x1, R15, P0 ;  /* 0x000000010a0f7824 */ /* 0x000fe400000e060f */
[----:B------:R-:W-:Y:S01]  /*0ef0*/  IMAD.HI.U32 R10, R13, R8, RZ ;  /* 0x000000080d0a7227 */ /* 0x000fe200078e00ff */
[-C--:B------:R-:W-:Y:S02]  /*0f00*/  SEL R14, R14, R9.reuse, !P3 ;  /* 0x000000090e0e7207 */ /* 0x080fe40005800000 */
[----:B------:R-:W-:Y:S01]  /*0f10*/  IADD3.X R15, PT, PT, RZ, RZ, R15, P2, P1 ;  /* 0x000000ffff0f7210 */ /* 0x000fe200017e240f */
[----:B------:R-:W-:Y:S01]  /*0f20*/  IMAD.MOV.U32 R11, RZ, RZ, RZ ;  /* 0x000000ffff0b7224 */ /* 0x000fe200078e00ff */
[----:B------:R-:W-:Y:S01]  /*0f30*/  LOP3.LUT R9, R3, R9, RZ, 0x3c, !PT ;  /* 0x0000000903097212 */ /* 0x000fe200078e3cff */
[----:B------:R-:W-:-:S04]  /*0f40*/  IMAD.WIDE.U32 R10, R13, R14, R10 ;  /* 0x0000000e0d0a7225 */ /* 0x000fc800078e000a */
[C---:B------:R-:W-:Y:S02]  /*0f50*/  IMAD R13, R15.reuse, R14, RZ ;  /* 0x0000000e0f0d7224 */ /* 0x040fe400078e02ff */
[----:B------:R-:W-:-:S04]  /*0f60*/  IMAD.HI.U32 R10, P0, R15, R8, R10 ;  /* 0x000000080f0a7227 */ /* 0x000fc8000780000a */
[----:B------:R-:W-:Y:S01]  /*0f70*/  IMAD.HI.U32 R12, R15, R14, RZ ;  /* 0x0000000e0f0c7227 */ /* 0x000fe200078e00ff */
[----:B------:R-:W-:-:S03]  /*0f80*/  IADD3 R13, P1, PT, R13, R10, RZ ;  /* 0x0000000a0d0d7210 */ /* 0x000fc60007f3e0ff */
[----:B------:R-:W-:Y:S02]  /*0f90*/  IMAD.X R12, RZ, RZ, R12, P0 ;  /* 0x000000ffff0c7224 */ /* 0x000fe400000e060c */
[----:B------:R-:W-:-:S04]  /*0fa0*/  IMAD.WIDE.U32 R10, R13, R6, RZ ;  /* 0x000000060d0a7225 */ /* 0x000fc800078e00ff */
[----:B------:R-:W-:Y:S01]  /*0fb0*/  IMAD.X R15, RZ, RZ, R12, P1 ;  /* 0x000000ffff0f7224 */ /* 0x000fe200008e060c */
[----:B------:R-:W-:Y:S01]  /*0fc0*/  IADD3 R19, P1, PT, -R10, R8, RZ ;  /* 0x000000080a137210 */ /* 0x000fe20007f3e1ff */
[C---:B------:R-:W-:Y:S01]  /*0fd0*/  IMAD R11, R13.reuse, R7, R11 ;  /* 0x000000070d0b7224 */ /* 0x040fe200078e020b */
[----:B------:R-:W-:Y:S02]  /*0fe0*/  IADD3 R8, P2, PT, R13, 0x1, RZ ;  /* 0x000000010d087810 */ /* 0x000fe40007f5e0ff */
[-C--:B------:R-:W-:Y:S01]  /*0ff0*/  ISETP.GE.U32.AND P0, PT, R19, R6.reuse, PT ;  /* 0x000000061300720c */ /* 0x080fe20003f06070 */
[-C--:B------:R-:W-:Y:S02]  /*1000*/  IMAD R11, R15, R6.reuse, R11 ;  /* 0x000000060f0b7224 */ /* 0x080fe400078e020b */
[----:B------:R-:W-:Y:S02]  /*1010*/  IMAD.X R10, RZ, RZ, R15, P2 ;  /* 0x000000ffff0a7224 */ /* 0x000fe400010e060f */
[----:B------:R-:W-:Y:S01]  /*1020*/  IMAD.X R21, R14, 0x1, ~R11, P1 ;  /* 0x000000010e157824 */ /* 0x000fe200008e0e0b */
[----:B------:R-:W-:-:S04]  /*1030*/  IADD3 R11, P1, PT, R19, -R6, RZ ;  /* 0x80000006130b7210 */ /* 0x000fc80007f3e0ff */
[C---:B------:R-:W-:Y:S01]  /*1040*/  ISETP.GE.U32.AND.EX P0, PT, R21.reuse, R7, PT, P0 ;  /* 0x000000071500720c */ /* 0x040fe20003f06100 */
[----:B------:R-:W-:-:S03]  /*1050*/  IMAD.X R17, R21, 0x1, ~R7, P1 ;  /* 0x0000000115117824 */ /* 0x000fc600008e0e07 */
[----:B------:R-:W-:Y:S02]  /*1060*/  SEL R11, R11, R19, P0 ;  /* 0x000000130b0b7207 */ /* 0x000fe40000000000 */
[----:B------:R-:W-:Y:S02]  /*1070*/  SEL R13, R8, R13, P0 ;  /* 0x0000000d080d7207 */ /* 0x000fe40000000000 */
[----:B------:R-:W-:Y:S02]  /*1080*/  SEL R17, R17, R21, P0 ;  /* 0x0000001511117207 */ /* 0x000fe40000000000 */
[----:B------:R-:W-:Y:S02]  /*1090*/  ISETP.GE.U32.AND P1, PT, R11, R6, PT ;  /* 0x000000060b00720c */ /* 0x000fe40003f26070 */
[----:B------:R-:W-:Y:S02]  /*10a0*/  SEL R8, R10, R15, P0 ;  /* 0x0000000f0a087207 */ /* 0x000fe40000000000 */
[----:B------:R-:W-:-:S02]  /*10b0*/  IADD3 R6, P2, PT, R13, 0x1, RZ ;  /* 0x000000010d067810 */ /* 0x000fc40007f5e0ff */
[----:B------:R-:W-:Y:S02]  /*10c0*/  ISETP.GE.U32.AND.EX P0, PT, R17, R7, PT, P1 ;  /* 0x000000071100720c */ /* 0x000fe40003f06110 */
[----:B------:R-:W-:Y:S01]  /*10d0*/  ISETP.GE.AND P1, PT, R9, RZ, PT ;  /* 0x000000ff0900720c */ /* 0x000fe20003f26270 */
[----:B------:R-:W-:Y:S01]  /*10e0*/  IMAD.X R7, RZ, RZ, R8, P2 ;  /* 0x000000ffff077224 */ /* 0x000fe200010e0608 */
[----:B------:R-:W-:-:S04]  /*10f0*/  SEL R6, R6, R13, P0 ;  /* 0x0000000d06067207 */ /* 0x000fc80000000000 */
[----:B------:R-:W-:Y:S02]  /*1100*/  SEL R7, R7, R8, P0 ;  /* 0x0000000807077207 */ /* 0x000fe40000000000 */
[-C--:B------:R-:W-:Y:S02]  /*1110*/  IADD3 R11, P2, PT, RZ, -R6.reuse, RZ ;  /* 0x80000006ff0b7210 */ /* 0x080fe40007f5e0ff */
[----:B------:R-:W-:Y:S02]  /*1120*/  ISETP.NE.U32.AND P0, PT, R2, RZ, PT ;  /* 0x000000ff0200720c */ /* 0x000fe40003f05070 */
[----:B------:R-:W-:Y:S01]  /*1130*/  SEL R6, R11, R6, !P1 ;  /* 0x000000060b067207 */ /* 0x000fe20004800000 */
[----:B------:R-:W-:Y:S01]  /*1140*/  IMAD.X R2, RZ, RZ, ~R7, P2 ;  /* 0x000000ffff027224 */ /* 0x000fe200010e0e07 */
[----:B------:R-:W-:Y:S01]  /*1150*/  ISETP.NE.AND.EX P0, PT, R3, RZ, PT, P0 ;  /* 0x000000ff0300720c */ /* 0x000fe20003f05300 */
[----:B------:R-:W-:-:S03]  /*1160*/  IMAD.MOV.U32 R3, RZ, RZ, 0x0 ;  /* 0x00000000ff037424 */ /* 0x000fc600078e00ff */
[----:B------:R-:W-:Y:S01]  /*1170*/  SEL R7, R2, R7, !P1 ;  /* 0x0000000702077207 */ /* 0x000fe20004800000 */
[----:B------:R-:W-:Y:S01]  /*1180*/  IMAD.MOV.U32 R2, RZ, RZ, R4 ;  /* 0x000000ffff027224 */ /* 0x000fe200078e0004 */
[----:B------:R-:W-:Y:S02]  /*1190*/  SEL R6, R6, 0xffffffff, P0 ;  /* 0xffffffff06067807 */ /* 0x000fe40000000000 */
[----:B------:R-:W-:Y:S01]  /*11a0*/  SEL R7, R7, 0xffffffff, P0 ;  /* 0xffffffff07077807 */ /* 0x000fe20000000000 */
[----:B------:R-:W-:Y:S06]  /*11b0*/  RET.REL.NODEC R2 `(_Z10intercalarPflll) ;  /* 0xffffffec02907950 */ /* 0x000fec0003c3ffff */
.L_x_5:
[----:B------:R-:W-:-:S00]  /*11c0*/  BRA `(.L_x_5) ;  /* 0xfffffffc00fc7947 */ /* 0x000fc0000383ffff */
[----:B------:R-:W-:-:S00]  /*11d0*/  NOP ;  /* 0x0000000000007918 */ /* 0x000fc00000000000 */
        /* <DEDUP_REMOVED lines=10> */
.L_x_6:


//--------------------- .nv.shared.reserved.0     --------------------------
	.section	.nv.shared.reserved.0,"aw",@nobits
	.weak		__nv_reservedSMEM_offset_0_alias
	.size		__nv_reservedSMEM_offset_0_alias, 0, 64
	.other		__nv_reservedSMEM_offset_0_alias,@"STO_CUDA_RESERVED_SHARED STV_DEFAULT"
__nv_reservedSMEM_offset_0_alias:
	.zero		0
	.zero		64


//--------------------- .nv.constant0._Z10intercalarPflll --------------------------
	.section	.nv.constant0._Z10intercalarPflll,"a",@progbits
	.sectionflags	@""
	.align	4
.nv.constant0._Z10intercalarPflll:
	.zero		928


//--------------------- SYMBOLS --------------------------

	.type		.nv.reservedSmem.offset0,@object
	.size		.nv.reservedSmem.offset0,0x4
